//
// Generated by NVIDIA NVVM Compiler
//
// Compiler Build ID: CL-36424714
// Cuda compilation tools, release 13.0, V13.0.88
// Based on NVVM 20.0.0
//

.version 9.0
.target sm_100
.address_size 64

	// .globl	_Z10vector_addPKfS0_Pfi
// _ZZ17vector_add_sharedPKfS0_PfiE10shared_all has been demoted

.visible .entry _Z10vector_addPKfS0_Pfi(
	.param .u64 .ptr .align 1 _Z10vector_addPKfS0_Pfi_param_0,
	.param .u64 .ptr .align 1 _Z10vector_addPKfS0_Pfi_param_1,
	.param .u64 .ptr .align 1 _Z10vector_addPKfS0_Pfi_param_2,
	.param .u32 _Z10vector_addPKfS0_Pfi_param_3
)
{
	.reg .b32 	%r<5>;
	.reg .b32 	%f<4>;
	.reg .b64 	%rd<11>;

	ld.param.u64 	%rd1, [_Z10vector_addPKfS0_Pfi_param_0];
	ld.param.u64 	%rd2, [_Z10vector_addPKfS0_Pfi_param_1];
	ld.param.u64 	%rd3, [_Z10vector_addPKfS0_Pfi_param_2];
	cvta.to.global.u64 	%rd4, %rd3;
	cvta.to.global.u64 	%rd5, %rd2;
	cvta.to.global.u64 	%rd6, %rd1;
	mov.u32 	%r1, %ntid.x;
	mov.u32 	%r2, %ctaid.x;
	mov.u32 	%r3, %tid.x;
	mad.lo.s32 	%r4, %r1, %r2, %r3;
	mul.wide.s32 	%rd7, %r4, 4;
	add.s64 	%rd8, %rd6, %rd7;
	ld.global.f32 	%f1, [%rd8];
	add.s64 	%rd9, %rd5, %rd7;
	ld.global.f32 	%f2, [%rd9];
	add.f32 	%f3, %f1, %f2;
	add.s64 	%rd10, %rd4, %rd7;
	st.global.f32 	[%rd10], %f3;
	ret;

}
	// .globl	_Z17vector_add_sharedPKfS0_Pfi
.visible .entry _Z17vector_add_sharedPKfS0_Pfi(
	.param .u64 .ptr .align 1 _Z17vector_add_sharedPKfS0_Pfi_param_0,
	.param .u64 .ptr .align 1 _Z17vector_add_sharedPKfS0_Pfi_param_1,
	.param .u64 .ptr .align 1 _Z17vector_add_sharedPKfS0_Pfi_param_2,
	.param .u32 _Z17vector_add_sharedPKfS0_Pfi_param_3
)
{
	.reg .b32 	%r<8>;
	.reg .b32 	%f<4>;
	.reg .b64 	%rd<8>;
	// demoted variable
	.shared .align 4 .b8 _ZZ17vector_add_sharedPKfS0_PfiE10shared_all[8192];
	ld.param.u64 	%rd1, [_Z17vector_add_sharedPKfS0_Pfi_param_1];
	ld.param.u64 	%rd2, [_Z17vector_add_sharedPKfS0_Pfi_param_2];
	cvta.to.global.u64 	%rd3, %rd2;
	cvta.to.global.u64 	%rd4, %rd1;
	mov.u32 	%r1, %ctaid.x;
	mov.u32 	%r2, %ntid.x;
	mov.u32 	%r3, %tid.x;
	mad.lo.s32 	%r4, %r1, %r2, %r3;
	shl.b32 	%r5, %r3, 2;
	mov.u32 	%r6, _ZZ17vector_add_sharedPKfS0_PfiE10shared_all;
	add.s32 	%r7, %r6, %r5;
	mul.wide.s32 	%rd5, %r4, 4;
	add.s64 	%rd6, %rd4, %rd5;
	ld.global.f32 	%f1, [%rd6];
	st.shared.f32 	[%r7], %f1;
	bar.sync 	0;
	ld.shared.f32 	%f2, [%r7];
	add.f32 	%f3, %f2, %f2;
	add.s64 	%rd7, %rd3, %rd5;
	st.global.f32 	[%rd7], %f3;
	ret;

}


// ===== COMPILED SASS (sm_100) =====

	.target	sm_100

	.elftype	@"ET_EXEC"


//--------------------- .note.nv.tkinfo           --------------------------
	.section	.note.nv.tkinfo,"",@"SHT_NOTE"
	.sectionflags	@"SHF_NOTE_NV_TKINFO"
	.tkinfo
        /*0018*/ 	.word	0x00000002
        /*0030*/ 	.string	""
        /*0030*/ 	.string	"ptxas"
        /*0030*/ 	.string	"Cuda compilation tools, release 13.0, V13.0.88"
        /*0030*/ 	.string	"Build cuda_13.0.r13.0/compiler.36424714_0"
        /*0030*/ 	.string	"-arch sm_100 -m 64 "



//--------------------- .note.nv.cuinfo           --------------------------
	.section	.note.nv.cuinfo,"",@"SHT_NOTE"
	.sectionflags	@"SHF_NOTE_NV_CUINFO"
        /*0018*/ 	.short	0x0002
        /*001a*/ 	.short	0x0064
        /*001c*/ 	.short	0x0082
	.zero		2


//--------------------- .nv.info                  --------------------------
	.section	.nv.info,"",@"SHT_CUDA_INFO"
	.align	4


	//----- nvinfo : EIATTR_REGCOUNT
	.align		4
        /*0000*/ 	.byte	0x04, 0x2f
        /*0002*/ 	.short	(.L_1 - .L_0)
	.align		4
.L_0:
        /*0004*/ 	.word	index@(_Z10vector_addPKfS0_Pfi)
        /*0008*/ 	.word	0x0000000c


	//----- nvinfo : EIATTR_FRAME_SIZE
	.align		4
.L_1:
        /*000c*/ 	.byte	0x04, 0x11
        /*000e*/ 	.short	(.L_3 - .L_2)
	.align		4
.L_2:
        /*0010*/ 	.word	index@(_Z10vector_addPKfS0_Pfi)
        /*0014*/ 	.word	0x00000000


	//----- nvinfo : EIATTR_REGCOUNT
	.align		4
.L_3:
        /*0018*/ 	.byte	0x04, 0x2f
        /*001a*/ 	.short	(.L_5 - .L_4)
	.align		4
.L_4:
        /*001c*/ 	.word	index@(_Z17vector_add_sharedPKfS0_Pfi)
        /*0020*/ 	.word	0x0000000a


	//----- nvinfo : EIATTR_FRAME_SIZE
	.align		4
.L_5:
        /*0024*/ 	.byte	0x04, 0x11
        /*0026*/ 	.short	(.L_7 - .L_6)
	.align		4
.L_6:
        /*0028*/ 	.word	index@(_Z17vector_add_sharedPKfS0_Pfi)
        /*002c*/ 	.word	0x00000000


	//----- nvinfo : EIATTR_MIN_STACK_SIZE
	.align		4
.L_7:
        /*0030*/ 	.byte	0x04, 0x12
        /*0032*/ 	.short	(.L_9 - .L_8)
	.align		4
.L_8:
        /*0034*/ 	.word	index@(_Z17vector_add_sharedPKfS0_Pfi)
        /*0038*/ 	.word	0x00000000


	//----- nvinfo : EIATTR_MIN_STACK_SIZE
	.align		4
.L_9:
        /*003c*/ 	.byte	0x04, 0x12
        /*003e*/ 	.short	(.L_11 - .L_10)
	.align		4
.L_10:
        /*0040*/ 	.word	index@(_Z10vector_addPKfS0_Pfi)
        /*0044*/ 	.word	0x00000000
.L_11:


//--------------------- .nv.compat                --------------------------
	.section	.nv.compat,"",@"SHT_CUDA_COMPAT_INFO"
	.align	4
        /*0000*/ 	.byte	0x02, 0x09, 0x00, 0x00, 0x02, 0x02, 0x01, 0x00, 0x02, 0x05, 0x05, 0x00, 0x03, 0x07, 0x01, 0x01
        /*0010*/ 	.byte	0x02, 0x03, 0x00, 0x00, 0x02, 0x06, 0x01, 0x00, 0x04, 0x0b, 0x08, 0x00, 0x09, 0x00, 0x00, 0x00
        /*0020*/ 	.byte	0x00, 0x00, 0x00, 0x00


//--------------------- .nv.info._Z17vector_add_sharedPKfS0_Pfi --------------------------
	.section	.nv.info._Z17vector_add_sharedPKfS0_Pfi,"",@"SHT_CUDA_INFO"
	.sectionflags	@""
	.align	4


	//----- nvinfo : EIATTR_CUDA_API_VERSION
	.align		4
        /*0000*/ 	.byte	0x04, 0x37
        /*0002*/ 	.short	(.L_13 - .L_12)
.L_12:
        /*0004*/ 	.word	0x00000082


	//----- nvinfo : EIATTR_KPARAM_INFO
	.align		4
.L_13:
        /*0008*/ 	.byte	0x04, 0x17
        /*000a*/ 	.short	(.L_15 - .L_14)
.L_14:
        /*000c*/ 	.word	0x00000000
        /*0010*/ 	.short	0x0003
        /*0012*/ 	.short	0x0018
        /*0014*/ 	.byte	0x00, 0xf0, 0x11, 0x00


	//----- nvinfo : EIATTR_KPARAM_INFO
	.align		4
.L_15:
        /*0018*/ 	.byte	0x04, 0x17
        /*001a*/ 	.short	(.L_17 - .L_16)
.L_16:
        /*001c*/ 	.word	0x00000000
        /*0020*/ 	.short	0x0002
        /*0022*/ 	.short	0x0010
        /*0024*/ 	.byte	0x00, 0xf5, 0x21, 0x00


	//----- nvinfo : EIATTR_KPARAM_INFO
	.align		4
.L_17:
        /*0028*/ 	.byte	0x04, 0x17
        /*002a*/ 	.short	(.L_19 - .L_18)
.L_18:
        /*002c*/ 	.word	0x00000000
        /*0030*/ 	.short	0x0001
        /*0032*/ 	.short	0x0008
        /*0034*/ 	.byte	0x00, 0xf5, 0x21, 0x00


	//----- nvinfo : EIATTR_KPARAM_INFO
	.align		4
.L_19:
        /*0038*/ 	.byte	0x04, 0x17
        /*003a*/ 	.short	(.L_21 - .L_20)
.L_20:
        /*003c*/ 	.word	0x00000000
        /*0040*/ 	.short	0x0000
        /*0042*/ 	.short	0x0000
        /*0044*/ 	.byte	0x00, 0xf5, 0x21, 0x00


	//----- nvinfo : EIATTR_SPARSE_MMA_MASK
	.align		4
.L_21:
        /*0048*/ 	.byte	0x03, 0x50
        /*004a*/ 	.short	0x0000


	//----- nvinfo : EIATTR_MAXREG_COUNT
	.align		4
        /*004c*/ 	.byte	0x03, 0x1b
        /*004e*/ 	.short	0x00ff


	//----- nvinfo : EIATTR_NUM_BARRIERS
	.align		4
        /*0050*/ 	.byte	0x02, 0x4c
        /*0052*/ 	.byte	0x01
	.zero		1


	//----- nvinfo : EIATTR_MERCURY_ISA_VERSION
	.align		4
        /*0054*/ 	.byte	0x03, 0x5f
        /*0056*/ 	.short	0x0101


	//----- nvinfo : EIATTR_VRC_CTA_INIT_COUNT
	.align		4
        /*0058*/ 	.byte	0x02, 0x4a
	.zero		1
	.zero		1


	//----- nvinfo : EIATTR_EXIT_INSTR_OFFSETS
	.align		4
        /*005c*/ 	.byte	0x04, 0x1c
        /*005e*/ 	.short	(.L_23 - .L_22)


	//   ....[0]....
.L_22:
        /*0060*/ 	.word	0x00000140


	//----- nvinfo : EIATTR_CBANK_PARAM_SIZE
	.align		4
.L_23:
        /*0064*/ 	.byte	0x03, 0x19
        /*0066*/ 	.short	0x001c


	//----- nvinfo : EIATTR_PARAM_CBANK
	.align		4
        /*0068*/ 	.byte	0x04, 0x0a
        /*006a*/ 	.short	(.L_25 - .L_24)
	.align		4
.L_24:
        /*006c*/ 	.word	index@(.nv.constant0._Z17vector_add_sharedPKfS0_Pfi)
        /*0070*/ 	.short	0x0380
        /*0072*/ 	.short	0x001c


	//----- nvinfo : EIATTR_SW_WAR
	.align		4
.L_25:
        /*0074*/ 	.byte	0x04, 0x36
        /*0076*/ 	.short	(.L_27 - .L_26)
.L_26:
        /*0078*/ 	.word	0x00000008
.L_27:


//--------------------- .nv.info._Z10vector_addPKfS0_Pfi --------------------------
	.section	.nv.info._Z10vector_addPKfS0_Pfi,"",@"SHT_CUDA_INFO"
	.sectionflags	@""
	.align	4


	//----- nvinfo : EIATTR_CUDA_API_VERSION
	.align		4
        /*0000*/ 	.byte	0x04, 0x37
        /*0002*/ 	.short	(.L_29 - .L_28)
.L_28:
        /*0004*/ 	.word	0x00000082


	//----- nvinfo : EIATTR_KPARAM_INFO
	.align		4
.L_29:
        /*0008*/ 	.byte	0x04, 0x17
        /*000a*/ 	.short	(.L_31 - .L_30)
.L_30:
        /*000c*/ 	.word	0x00000000
        /*0010*/ 	.short	0x0003
        /*0012*/ 	.short	0x0018
        /*0014*/ 	.byte	0x00, 0xf0, 0x11, 0x00


	//----- nvinfo : EIATTR_KPARAM_INFO
	.align		4
.L_31:
        /*0018*/ 	.byte	0x04, 0x17
        /*001a*/ 	.short	(.L_33 - .L_32)
.L_32:
        /*001c*/ 	.word	0x00000000
        /*0020*/ 	.short	0x0002
        /*0022*/ 	.short	0x0010
        /*0024*/ 	.byte	0x00, 0xf5, 0x21, 0x00


	//----- nvinfo : EIATTR_KPARAM_INFO
	.align		4
.L_33:
        /*0028*/ 	.byte	0x04, 0x17
        /*002a*/ 	.short	(.L_35 - .L_34)
.L_34:
        /*002c*/ 	.word	0x00000000
        /*0030*/ 	.short	0x0001
        /*0032*/ 	.short	0x0008
        /*0034*/ 	.byte	0x00, 0xf5, 0x21, 0x00


	//----- nvinfo : EIATTR_KPARAM_INFO
	.align		4
.L_35:
        /*0038*/ 	.byte	0x04, 0x17
        /*003a*/ 	.short	(.L_37 - .L_36)
.L_36:
        /*003c*/ 	.word	0x00000000
        /*0040*/ 	.short	0x0000
        /*0042*/ 	.short	0x0000
        /*0044*/ 	.byte	0x00, 0xf5, 0x21, 0x00


	//----- nvinfo : EIATTR_SPARSE_MMA_MASK
	.align		4
.L_37:
        /*0048*/ 	.byte	0x03, 0x50
        /*004a*/ 	.short	0x0000


	//----- nvinfo : EIATTR_MAXREG_COUNT
	.align		4
        /*004c*/ 	.byte	0x03, 0x1b
        /*004e*/ 	.short	0x00ff


	//----- nvinfo : EIATTR_MERCURY_ISA_VERSION
	.align		4
        /*0050*/ 	.byte	0x03, 0x5f
        /*0052*/ 	.short	0x0101


	//----- nvinfo : EIATTR_VRC_CTA_INIT_COUNT
	.align		4
        /*0054*/ 	.byte	0x02, 0x4a
	.zero		1
	.zero		1


	//----- nvinfo : EIATTR_EXIT_INSTR_OFFSETS
	.align		4
        /*0058*/ 	.byte	0x04, 0x1c
        /*005a*/ 	.short	(.L_39 - .L_38)


	//   ....[0]....
.L_38:
        /*005c*/ 	.word	0x00000100


	//----- nvinfo : EIATTR_CBANK_PARAM_SIZE
	.align		4
.L_39:
        /*0060*/ 	.byte	0x03, 0x19
        /*0062*/ 	.short	0x001c


	//----- nvinfo : EIATTR_PARAM_CBANK
	.align		4
        /*0064*/ 	.byte	0x04, 0x0a
        /*0066*/ 	.short	(.L_41 - .L_40)
	.align		4
.L_40:
        /*0068*/ 	.word	index@(.nv.constant0._Z10vector_addPKfS0_Pfi)
        /*006c*/ 	.short	0x0380
        /*006e*/ 	.short	0x001c


	//----- nvinfo : EIATTR_SW_WAR
	.align		4
.L_41:
        /*0070*/ 	.byte	0x04, 0x36
        /*0072*/ 	.short	(.L_43 - .L_42)
.L_42:
        /*0074*/ 	.word	0x00000008
.L_43:


//--------------------- .nv.callgraph             --------------------------
	.section	.nv.callgraph,"",@"SHT_CUDA_CALLGRAPH"
	.align	4
	.sectionentsize	8
	.align		4
        /*0000*/ 	.word	0x00000000
	.align		4
        /*0004*/ 	.word	0xffffffff
	.align		4
        /*0008*/ 	.word	0x00000000
	.align		4
        /*000c*/ 	.word	0xfffffffe
	.align		4
        /*0010*/ 	.word	0x00000000
	.align		4
        /*0014*/ 	.word	0xfffffffd
	.align		4
        /*0018*/ 	.word	0x00000000
	.align		4
        /*001c*/ 	.word	0xfffffffc


//--------------------- .text._Z17vector_add_sharedPKfS0_Pfi --------------------------
	.section	.text._Z17vector_add_sharedPKfS0_Pfi,"ax",@progbits
	.align	128
        .global         _Z17vector_add_sharedPKfS0_Pfi
        .type           _Z17vector_add_sharedPKfS0_Pfi,@function
        .size           _Z17vector_add_sharedPKfS0_Pfi,(.L_x_2 - _Z17vector_add_sharedPKfS0_Pfi)
        .other          _Z17vector_add_sharedPKfS0_Pfi,@"STO_CUDA_ENTRY STV_DEFAULT"
_Z17vector_add_sharedPKfS0_Pfi:
.text._Z17vector_add_sharedPKfS0_Pfi:
[----:B------:R-:W-:Y:S01]  /*0000*/  LDC R1, c[0x0][0x37c] ;  /* 0x0000df00ff017b82 */ /* 0x000fe20000000800 */
[----:B------:R-:W0:Y:S07]  /*0010*/  S2R R0, SR_TID.X ;  /* 0x0000000000007919 */ /* 0x000e2e0000002100 */
[----:B------:R-:W0:Y:S01]  /*0020*/  S2UR UR4, SR_CTAID.X ;  /* 0x00000000000479c3 */ /* 0x000e220000002500 */
[----:B------:R-:W1:Y:S07]  /*0030*/  LDCU.64 UR6, c[0x0][0x358] ;  /* 0x00006b00ff0677ac */ /* 0x000e6e0008000a00 */
[----:B------:R-:W0:Y:S08]  /*0040*/  LDC R7, c[0x0][0x360] ;  /* 0x0000d800ff077b82 */ /* 0x000e300000000800 */
[----:B------:R-:W2:Y:S08]  /*0050*/  LDC.64 R2, c[0x0][0x388] ;  /* 0x0000e200ff027b82 */ /* 0x000eb00000000a00 */
[----:B------:R-:W3:Y:S01]  /*0060*/  S2UR UR5, SR_CgaCtaId ;  /* 0x00000000000579c3 */ /* 0x000ee20000008800 */
[----:B0-----:R-:W-:-:S07]  /*0070*/  IMAD R7, R7, UR4, R0 ;  /* 0x0000000407077c24 */ /* 0x001fce000f8e0200 */
[----:B------:R-:W0:Y:S01]  /*0080*/  LDC.64 R4, c[0x0][0x390] ;  /* 0x0000e400ff047b82 */ /* 0x000e220000000a00 */
[----:B--2---:R-:W-:-:S06]  /*0090*/  IMAD.WIDE R2, R7, 0x4, R2 ;  /* 0x0000000407027825 */ /* 0x004fcc00078e0202 */
[----:B-1----:R-:W2:Y:S01]  /*00a0*/  LDG.E R3, desc[UR6][R2.64] ;  /* 0x0000000602037981 */ /* 0x002ea2000c1e1900 */
[----:B------:R-:W-:Y:S02]  /*00b0*/  UMOV UR4, 0x400 ;  /* 0x0000040000047882 */ /* 0x000fe40000000000 */
[----:B---3--:R-:W-:-:S06]  /*00c0*/  ULEA UR4, UR5, UR4, 0x18 ;  /* 0x0000000405047291 */ /* 0x008fcc000f8ec0ff */
[----:B------:R-:W-:Y:S01]  /*00d0*/  LEA R0, R0, UR4, 0x2 ;  /* 0x0000000400007c11 */ /* 0x000fe2000f8e10ff */
[----:B0-----:R-:W-:-:S04]  /*00e0*/  IMAD.WIDE R4, R7, 0x4, R4 ;  /* 0x0000000407047825 */ /* 0x001fc800078e0204 */
[----:B--2---:R-:W-:Y:S01]  /*00f0*/  STS [R0], R3 ;  /* 0x0000000300007388 */ /* 0x004fe20000000800 */
[----:B------:R-:W-:Y:S06]  /*0100*/  BAR.SYNC.DEFER_BLOCKING 0x0 ;  /* 0x0000000000007b1d */ /* 0x000fec0000010000 */
[----:B------:R-:W0:Y:S02]  /*0110*/  LDS R6, [R0] ;  /* 0x0000000000067984 */ /* 0x000e240000000800 */
[----:B0-----:R-:W-:-:S05]  /*0120*/  FADD R7, R6, R6 ;  /* 0x0000000606077221 */ /* 0x001fca0000000000 */
[----:B------:R-:W-:Y:S01]  /*0130*/  STG.E desc[UR6][R4.64], R7 ;  /* 0x0000000704007986 */ /* 0x000fe2000c101906 */
[----:B------:R-:W-:Y:S05]  /*0140*/  EXIT ;  /* 0x000000000000794d */ /* 0x000fea0003800000 */
.L_x_0:
[----:B------:R-:W-:-:S00]  /*0150*/  BRA `(.L_x_0) ;  /* 0xfffffffc00fc7947 */ /* 0x000fc0000383ffff */
[----:B------:R-:W-:-:S00]  /*0160*/  NOP ;  /* 0x0000000000007918 */ /* 0x000fc00000000000 */
        /* <DEDUP_REMOVED lines=9> */
.L_x_2:


//--------------------- .text._Z10vector_addPKfS0_Pfi --------------------------
	.section	.text._Z10vector_addPKfS0_Pfi,"ax",@progbits
	.align	128
        .global         _Z10vector_addPKfS0_Pfi
        .type           _Z10vector_addPKfS0_Pfi,@function
        .size           _Z10vector_addPKfS0_Pfi,(.L_x_3 - _Z10vector_addPKfS0_Pfi)
        .other          _Z10vector_addPKfS0_Pfi,@"STO_CUDA_ENTRY STV_DEFAULT"
_Z10vector_addPKfS0_Pfi:
.text._Z10vector_addPKfS0_Pfi:
[----:B------:R-:W-:Y:S01]  /*0000*/  LDC R1, c[0x0][0x37c] ;  /* 0x0000df00ff017b82 */ /* 0x000fe20000000800 */
[----:B------:R-:W0:Y:S07]  /*0010*/  S2R R9, SR_CTAID.X ;  /* 0x0000000000097919 */ /* 0x000e2e0000002500 */
[----:B------:R-:W1:Y:S01]  /*0020*/  LDC.64 R2, c[0x0][0x380] ;  /* 0x0000e000ff027b82 */ /* 0x000e620000000a00 */
[----:B------:R-:W0:Y:S01]  /*0030*/  LDCU UR6, c[0x0][0x360] ;  /* 0x00006c00ff0677ac */ /* 0x000e220008000800 */
[----:B------:R-:W0:Y:S01]  /*0040*/  S2R R0, SR_TID.X ;  /* 0x0000000000007919 */ /* 0x000e220000002100 */
[----:B------:R-:W2:Y:S05]  /*0050*/  LDCU.64 UR4, c[0x0][0x358] ;  /* 0x00006b00ff0477ac */ /* 0x000eaa0008000a00 */
[----:B------:R-:W3:Y:S08]  /*0060*/  LDC.64 R4, c[0x0][0x388] ;  /* 0x0000e200ff047b82 */ /* 0x000ef00000000a00 */
[----:B------:R-:W4:Y:S01]  /*0070*/  LDC.64 R6, c[0x0][0x390] ;  /* 0x0000e400ff067b82 */ /* 0x000f220000000a00 */
[----:B0-----:R-:W-:-:S04]  /*0080*/  IMAD R9, R9, UR6, R0 ;  /* 0x0000000609097c24 */ /* 0x001fc8000f8e0200 */
[----:B-1----:R-:W-:-:S04]  /*0090*/  IMAD.WIDE R2, R9, 0x4, R2 ;  /* 0x0000000409027825 */ /* 0x002fc800078e0202 */
[C---:B---3--:R-:W-:Y:S02]  /*00a0*/  IMAD.WIDE R4, R9.reuse, 0x4, R4 ;  /* 0x0000000409047825 */ /* 0x048fe400078e0204 */
[----:B--2---:R-:W2:Y:S04]  /*00b0*/  LDG.E R2, desc[UR4][R2.64] ;  /* 0x0000000402027981 */ /* 0x004ea8000c1e1900 */
[----:B------:R-:W2:Y:S01]  /*00c0*/  LDG.E R5, desc[UR4][R4.64] ;  /* 0x0000000404057981 */ /* 0x000ea2000c1e1900 */
[----:B----4-:R-:W-:-:S04]  /*00d0*/  IMAD.WIDE R6, R9, 0x4, R6 ;  /* 0x0000000409067825 */ /* 0x010fc800078e0206 */
[----:B--2---:R-:W-:-:S05]  /*00e0*/  FADD R9, R2, R5 ;  /* 0x0000000502097221 */ /* 0x004fca0000000000 */
[----:B------:R-:W-:Y:S01]  /*00f0*/  STG.E desc[UR4][R6.64], R9 ;  /* 0x0000000906007986 */ /* 0x000fe2000c101904 */
[----:B------:R-:W-:Y:S05]  /*0100*/  EXIT ;  /* 0x000000000000794d */ /* 0x000fea0003800000 */
.L_x_1:
        /* <DEDUP_REMOVED lines=15> */
.L_x_3:


//--------------------- .nv.shared._Z17vector_add_sharedPKfS0_Pfi --------------------------
	.section	.nv.shared._Z17vector_add_sharedPKfS0_Pfi,"aw",@nobits
	.sectionflags	@""
	.align	4
.nv.shared._Z17vector_add_sharedPKfS0_Pfi:
	.zero		9216


//--------------------- .nv.shared.reserved.0     --------------------------
	.section	.nv.shared.reserved.0,"aw",@nobits
	.weak		__nv_reservedSMEM_offset_0_alias
	.size		__nv_reservedSMEM_offset_0_alias, 0, 64
	.other		__nv_reservedSMEM_offset_0_alias,@"STO_CUDA_RESERVED_SHARED STV_DEFAULT"
__nv_reservedSMEM_offset_0_alias:
	.zero		0
	.zero		64


//--------------------- .nv.constant0._Z17vector_add_sharedPKfS0_Pfi --------------------------
	.section	.nv.constant0._Z17vector_add_sharedPKfS0_Pfi,"a",@progbits
	.sectionflags	@""
	.align	4
.nv.constant0._Z17vector_add_sharedPKfS0_Pfi:
	.zero		924


//--------------------- .nv.constant0._Z10vector_addPKfS0_Pfi --------------------------
	.section	.nv.constant0._Z10vector_addPKfS0_Pfi,"a",@progbits
	.sectionflags	@""
	.align	4
.nv.constant0._Z10vector_addPKfS0_Pfi:
	.zero		924


//--------------------- SYMBOLS --------------------------

	.type		.nv.reservedSmem.offset0,@object
	.size		.nv.reservedSmem.offset0,0x4
	.type		.nv.reservedSmem.cap,@object
	.size		.nv.reservedSmem.cap,0x4
